//
// Generated by NVIDIA NVVM Compiler
//
// Compiler Build ID: CL-36424714
// Cuda compilation tools, release 13.0, V13.0.88
// Based on NVVM 20.0.0
//

.version 9.0
.target sm_100
.address_size 64

	// .globl	default_function_kernel_1

.visible .entry default_function_kernel_1(
	.param .u64 .ptr .align 1 default_function_kernel_1_param_0,
	.param .u64 .ptr .align 1 default_function_kernel_1_param_1,
	.param .u64 .ptr .align 1 default_function_kernel_1_param_2
)
.maxntid 12
{
	.reg .b32 	%r<3>;
	.reg .b32 	%f<92>;
	.reg .b64 	%rd<12>;

	ld.param.u64 	%rd1, [default_function_kernel_1_param_0];
	ld.param.u64 	%rd2, [default_function_kernel_1_param_1];
	ld.param.u64 	%rd3, [default_function_kernel_1_param_2];
	cvta.to.global.u64 	%rd4, %rd1;
	cvta.to.global.u64 	%rd5, %rd2;
	mov.u32 	%r1, %tid.x;
	mul.wide.u32 	%rd6, %r1, 4;
	add.s64 	%rd7, %rd5, %rd6;
	add.s64 	%rd8, %rd4, %rd6;
	ld.global.nc.f32 	%f1, [%rd8];
	mul.lo.s32 	%r2, %r1, 18;
	cvta.to.global.u64 	%rd9, %rd3;
	mul.wide.u32 	%rd10, %r2, 4;
	add.s64 	%rd11, %rd9, %rd10;
	ld.global.nc.f32 	%f2, [%rd11];
	sub.f32 	%f3, %f2, %f1;
	mul.f32 	%f4, %f3, 0f3FB8AA3B;
	ex2.approx.f32 	%f5, %f4;
	add.f32 	%f6, %f5, 0f00000000;
	ld.global.nc.f32 	%f7, [%rd11+4];
	sub.f32 	%f8, %f7, %f1;
	mul.f32 	%f9, %f8, 0f3FB8AA3B;
	ex2.approx.f32 	%f10, %f9;
	add.f32 	%f11, %f6, %f10;
	ld.global.nc.f32 	%f12, [%rd11+8];
	sub.f32 	%f13, %f12, %f1;
	mul.f32 	%f14, %f13, 0f3FB8AA3B;
	ex2.approx.f32 	%f15, %f14;
	add.f32 	%f16, %f11, %f15;
	ld.global.nc.f32 	%f17, [%rd11+12];
	sub.f32 	%f18, %f17, %f1;
	mul.f32 	%f19, %f18, 0f3FB8AA3B;
	ex2.approx.f32 	%f20, %f19;
	add.f32 	%f21, %f16, %f20;
	ld.global.nc.f32 	%f22, [%rd11+16];
	sub.f32 	%f23, %f22, %f1;
	mul.f32 	%f24, %f23, 0f3FB8AA3B;
	ex2.approx.f32 	%f25, %f24;
	add.f32 	%f26, %f21, %f25;
	ld.global.nc.f32 	%f27, [%rd11+20];
	sub.f32 	%f28, %f27, %f1;
	mul.f32 	%f29, %f28, 0f3FB8AA3B;
	ex2.approx.f32 	%f30, %f29;
	add.f32 	%f31, %f26, %f30;
	ld.global.nc.f32 	%f32, [%rd11+24];
	sub.f32 	%f33, %f32, %f1;
	mul.f32 	%f34, %f33, 0f3FB8AA3B;
	ex2.approx.f32 	%f35, %f34;
	add.f32 	%f36, %f31, %f35;
	ld.global.nc.f32 	%f37, [%rd11+28];
	sub.f32 	%f38, %f37, %f1;
	mul.f32 	%f39, %f38, 0f3FB8AA3B;
	ex2.approx.f32 	%f40, %f39;
	add.f32 	%f41, %f36, %f40;
	ld.global.nc.f32 	%f42, [%rd11+32];
	sub.f32 	%f43, %f42, %f1;
	mul.f32 	%f44, %f43, 0f3FB8AA3B;
	ex2.approx.f32 	%f45, %f44;
	add.f32 	%f46, %f41, %f45;
	ld.global.nc.f32 	%f47, [%rd11+36];
	sub.f32 	%f48, %f47, %f1;
	mul.f32 	%f49, %f48, 0f3FB8AA3B;
	ex2.approx.f32 	%f50, %f49;
	add.f32 	%f51, %f46, %f50;
	ld.global.nc.f32 	%f52, [%rd11+40];
	sub.f32 	%f53, %f52, %f1;
	mul.f32 	%f54, %f53, 0f3FB8AA3B;
	ex2.approx.f32 	%f55, %f54;
	add.f32 	%f56, %f51, %f55;
	ld.global.nc.f32 	%f57, [%rd11+44];
	sub.f32 	%f58, %f57, %f1;
	mul.f32 	%f59, %f58, 0f3FB8AA3B;
	ex2.approx.f32 	%f60, %f59;
	add.f32 	%f61, %f56, %f60;
	ld.global.nc.f32 	%f62, [%rd11+48];
	sub.f32 	%f63, %f62, %f1;
	mul.f32 	%f64, %f63, 0f3FB8AA3B;
	ex2.approx.f32 	%f65, %f64;
	add.f32 	%f66, %f61, %f65;
	ld.global.nc.f32 	%f67, [%rd11+52];
	sub.f32 	%f68, %f67, %f1;
	mul.f32 	%f69, %f68, 0f3FB8AA3B;
	ex2.approx.f32 	%f70, %f69;
	add.f32 	%f71, %f66, %f70;
	ld.global.nc.f32 	%f72, [%rd11+56];
	sub.f32 	%f73, %f72, %f1;
	mul.f32 	%f74, %f73, 0f3FB8AA3B;
	ex2.approx.f32 	%f75, %f74;
	add.f32 	%f76, %f71, %f75;
	ld.global.nc.f32 	%f77, [%rd11+60];
	sub.f32 	%f78, %f77, %f1;
	mul.f32 	%f79, %f78, 0f3FB8AA3B;
	ex2.approx.f32 	%f80, %f79;
	add.f32 	%f81, %f76, %f80;
	ld.global.nc.f32 	%f82, [%rd11+64];
	sub.f32 	%f83, %f82, %f1;
	mul.f32 	%f84, %f83, 0f3FB8AA3B;
	ex2.approx.f32 	%f85, %f84;
	add.f32 	%f86, %f81, %f85;
	ld.global.nc.f32 	%f87, [%rd11+68];
	sub.f32 	%f88, %f87, %f1;
	mul.f32 	%f89, %f88, 0f3FB8AA3B;
	ex2.approx.f32 	%f90, %f89;
	add.f32 	%f91, %f86, %f90;
	st.global.f32 	[%rd7], %f91;
	ret;

}
	// .globl	default_function_kernel_2
.visible .entry default_function_kernel_2(
	.param .u64 .ptr .align 1 default_function_kernel_2_param_0,
	.param .u64 .ptr .align 1 default_function_kernel_2_param_1,
	.param .u64 .ptr .align 1 default_function_kernel_2_param_2,
	.param .u64 .ptr .align 1 default_function_kernel_2_param_3
)
.maxntid 18
{
	.reg .b32 	%r<4>;
	.reg .b32 	%f<7>;
	.reg .b64 	%rd<15>;

	ld.param.u64 	%rd1, [default_function_kernel_2_param_0];
	ld.param.u64 	%rd2, [default_function_kernel_2_param_1];
	ld.param.u64 	%rd3, [default_function_kernel_2_param_2];
	ld.param.u64 	%rd4, [default_function_kernel_2_param_3];
	cvta.to.global.u64 	%rd5, %rd2;
	cvta.to.global.u64 	%rd6, %rd3;
	cvta.to.global.u64 	%rd7, %rd1;
	cvta.to.global.u64 	%rd8, %rd4;
	mov.u32 	%r1, %ctaid.x;
	mov.u32 	%r2, %tid.x;
	mad.lo.s32 	%r3, %r1, 18, %r2;
	mul.wide.u32 	%rd9, %r3, 4;
	add.s64 	%rd10, %rd8, %rd9;
	ld.global.nc.f32 	%f1, [%rd10];
	mul.wide.u32 	%rd11, %r1, 4;
	add.s64 	%rd12, %rd7, %rd11;
	ld.global.nc.f32 	%f2, [%rd12];
	sub.f32 	%f3, %f1, %f2;
	add.s64 	%rd13, %rd6, %rd11;
	ld.global.nc.f32 	%f4, [%rd13];
	lg2.approx.f32 	%f5, %f4;
	fma.rn.f32 	%f6, %f5, 0fBF317218, %f3;
	add.s64 	%rd14, %rd5, %rd9;
	st.global.f32 	[%rd14], %f6;
	ret;

}
	// .globl	default_function_kernel
.visible .entry default_function_kernel(
	.param .u64 .ptr .align 1 default_function_kernel_param_0,
	.param .u64 .ptr .align 1 default_function_kernel_param_1
)
.maxntid 12
{
	.reg .b32 	%r<3>;
	.reg .b32 	%f<37>;
	.reg .b64 	%rd<9>;

	ld.param.u64 	%rd1, [default_function_kernel_param_0];
	ld.param.u64 	%rd2, [default_function_kernel_param_1];
	cvta.to.global.u64 	%rd3, %rd1;
	mov.u32 	%r1, %tid.x;
	mul.wide.u32 	%rd4, %r1, 4;
	add.s64 	%rd5, %rd3, %rd4;
	mul.lo.s32 	%r2, %r1, 18;
	cvta.to.global.u64 	%rd6, %rd2;
	mul.wide.u32 	%rd7, %r2, 4;
	add.s64 	%rd8, %rd6, %rd7;
	ld.global.nc.f32 	%f1, [%rd8];
	max.f32 	%f2, %f1, 0fFF7FFFFD;
	ld.global.nc.f32 	%f3, [%rd8+4];
	max.f32 	%f4, %f2, %f3;
	ld.global.nc.f32 	%f5, [%rd8+8];
	max.f32 	%f6, %f4, %f5;
	ld.global.nc.f32 	%f7, [%rd8+12];
	max.f32 	%f8, %f6, %f7;
	ld.global.nc.f32 	%f9, [%rd8+16];
	max.f32 	%f10, %f8, %f9;
	ld.global.nc.f32 	%f11, [%rd8+20];
	max.f32 	%f12, %f10, %f11;
	ld.global.nc.f32 	%f13, [%rd8+24];
	max.f32 	%f14, %f12, %f13;
	ld.global.nc.f32 	%f15, [%rd8+28];
	max.f32 	%f16, %f14, %f15;
	ld.global.nc.f32 	%f17, [%rd8+32];
	max.f32 	%f18, %f16, %f17;
	ld.global.nc.f32 	%f19, [%rd8+36];
	max.f32 	%f20, %f18, %f19;
	ld.global.nc.f32 	%f21, [%rd8+40];
	max.f32 	%f22, %f20, %f21;
	ld.global.nc.f32 	%f23, [%rd8+44];
	max.f32 	%f24, %f22, %f23;
	ld.global.nc.f32 	%f25, [%rd8+48];
	max.f32 	%f26, %f24, %f25;
	ld.global.nc.f32 	%f27, [%rd8+52];
	max.f32 	%f28, %f26, %f27;
	ld.global.nc.f32 	%f29, [%rd8+56];
	max.f32 	%f30, %f28, %f29;
	ld.global.nc.f32 	%f31, [%rd8+60];
	max.f32 	%f32, %f30, %f31;
	ld.global.nc.f32 	%f33, [%rd8+64];
	max.f32 	%f34, %f32, %f33;
	ld.global.nc.f32 	%f35, [%rd8+68];
	max.f32 	%f36, %f34, %f35;
	st.global.f32 	[%rd5], %f36;
	ret;

}


// ===== COMPILED SASS (sm_100) =====

	.target	sm_100

	.elftype	@"ET_EXEC"


//--------------------- .note.nv.tkinfo           --------------------------
	.section	.note.nv.tkinfo,"",@"SHT_NOTE"
	.sectionflags	@"SHF_NOTE_NV_TKINFO"
	.tkinfo
        /*0018*/ 	.word	0x00000002
        /*0030*/ 	.string	""
        /*0030*/ 	.string	"ptxas"
        /*0030*/ 	.string	"Cuda compilation tools, release 13.0, V13.0.88"
        /*0030*/ 	.string	"Build cuda_13.0.r13.0/compiler.36424714_0"
        /*0030*/ 	.string	"-arch sm_100 -m 64 "



//--------------------- .note.nv.cuinfo           --------------------------
	.section	.note.nv.cuinfo,"",@"SHT_NOTE"
	.sectionflags	@"SHF_NOTE_NV_CUINFO"
        /*0018*/ 	.short	0x0002
        /*001a*/ 	.short	0x0064
        /*001c*/ 	.short	0x0082
	.zero		2


//--------------------- .nv.info                  --------------------------
	.section	.nv.info,"",@"SHT_CUDA_INFO"
	.align	4


	//----- nvinfo : EIATTR_REGCOUNT
	.align		4
        /*0000*/ 	.byte	0x04, 0x2f
        /*0002*/ 	.short	(.L_1 - .L_0)
	.align		4
.L_0:
        /*0004*/ 	.word	index@(default_function_kernel_1)
        /*0008*/ 	.word	0x0000002a


	//----- nvinfo : EIATTR_FRAME_SIZE
	.align		4
.L_1:
        /*000c*/ 	.byte	0x04, 0x11
        /*000e*/ 	.short	(.L_3 - .L_2)
	.align		4
.L_2:
        /*0010*/ 	.word	index@(default_function_kernel_1)
        /*0014*/ 	.word	0x00000000


	//----- nvinfo : EIATTR_REGCOUNT
	.align		4
.L_3:
        /*0018*/ 	.byte	0x04, 0x2f
        /*001a*/ 	.short	(.L_5 - .L_4)
	.align		4
.L_4:
        /*001c*/ 	.word	index@(default_function_kernel_2)
        /*0020*/ 	.word	0x00000010


	//----- nvinfo : EIATTR_FRAME_SIZE
	.align		4
.L_5:
        /*0024*/ 	.byte	0x04, 0x11
        /*0026*/ 	.short	(.L_7 - .L_6)
	.align		4
.L_6:
        /*0028*/ 	.word	index@(default_function_kernel_2)
        /*002c*/ 	.word	0x00000000


	//----- nvinfo : EIATTR_REGCOUNT
	.align		4
.L_7:
        /*0030*/ 	.byte	0x04, 0x2f
        /*0032*/ 	.short	(.L_9 - .L_8)
	.align		4
.L_8:
        /*0034*/ 	.word	index@(default_function_kernel)
        /*0038*/ 	.word	0x0000001a


	//----- nvinfo : EIATTR_FRAME_SIZE
	.align		4
.L_9:
        /*003c*/ 	.byte	0x04, 0x11
        /*003e*/ 	.short	(.L_11 - .L_10)
	.align		4
.L_10:
        /*0040*/ 	.word	index@(default_function_kernel)
        /*0044*/ 	.word	0x00000000


	//----- nvinfo : EIATTR_MIN_STACK_SIZE
	.align		4
.L_11:
        /*0048*/ 	.byte	0x04, 0x12
        /*004a*/ 	.short	(.L_13 - .L_12)
	.align		4
.L_12:
        /*004c*/ 	.word	index@(default_function_kernel)
        /*0050*/ 	.word	0x00000000


	//----- nvinfo : EIATTR_MIN_STACK_SIZE
	.align		4
.L_13:
        /*0054*/ 	.byte	0x04, 0x12
        /*0056*/ 	.short	(.L_15 - .L_14)
	.align		4
.L_14:
        /*0058*/ 	.word	index@(default_function_kernel_2)
        /*005c*/ 	.word	0x00000000


	//----- nvinfo : EIATTR_MIN_STACK_SIZE
	.align		4
.L_15:
        /*0060*/ 	.byte	0x04, 0x12
        /*0062*/ 	.short	(.L_17 - .L_16)
	.align		4
.L_16:
        /*0064*/ 	.word	index@(default_function_kernel_1)
        /*0068*/ 	.word	0x00000000
.L_17:


//--------------------- .nv.compat                --------------------------
	.section	.nv.compat,"",@"SHT_CUDA_COMPAT_INFO"
	.align	4
        /*0000*/ 	.byte	0x02, 0x09, 0x00, 0x00, 0x02, 0x02, 0x01, 0x00, 0x02, 0x05, 0x05, 0x00, 0x03, 0x07, 0x01, 0x01
        /*0010*/ 	.byte	0x02, 0x03, 0x00, 0x00, 0x02, 0x06, 0x01, 0x00, 0x04, 0x0b, 0x08, 0x00, 0x01, 0x00, 0x00, 0x00
        /*0020*/ 	.byte	0x00, 0x00, 0x00, 0x00


//--------------------- .nv.info.default_function_kernel --------------------------
	.section	.nv.info.default_function_kernel,"",@"SHT_CUDA_INFO"
	.sectionflags	@""
	.align	4


	//----- nvinfo : EIATTR_CUDA_API_VERSION
	.align		4
        /*0000*/ 	.byte	0x04, 0x37
        /*0002*/ 	.short	(.L_19 - .L_18)
.L_18:
        /*0004*/ 	.word	0x00000082


	//----- nvinfo : EIATTR_KPARAM_INFO
	.align		4
.L_19:
        /*0008*/ 	.byte	0x04, 0x17
        /*000a*/ 	.short	(.L_21 - .L_20)
.L_20:
        /*000c*/ 	.word	0x00000000
        /*0010*/ 	.short	0x0001
        /*0012*/ 	.short	0x0008
        /*0014*/ 	.byte	0x00, 0xf5, 0x21, 0x00


	//----- nvinfo : EIATTR_KPARAM_INFO
	.align		4
.L_21:
        /*0018*/ 	.byte	0x04, 0x17
        /*001a*/ 	.short	(.L_23 - .L_22)
.L_22:
        /*001c*/ 	.word	0x00000000
        /*0020*/ 	.short	0x0000
        /*0022*/ 	.short	0x0000
        /*0024*/ 	.byte	0x00, 0xf5, 0x21, 0x00


	//----- nvinfo : EIATTR_SPARSE_MMA_MASK
	.align		4
.L_23:
        /*0028*/ 	.byte	0x03, 0x50
        /*002a*/ 	.short	0x0000


	//----- nvinfo : EIATTR_MAXREG_COUNT
	.align		4
        /*002c*/ 	.byte	0x03, 0x1b
        /*002e*/ 	.short	0x00ff


	//----- nvinfo : EIATTR_MERCURY_ISA_VERSION
	.align		4
        /*0030*/ 	.byte	0x03, 0x5f
        /*0032*/ 	.short	0x0101


	//----- nvinfo : EIATTR_VRC_CTA_INIT_COUNT
	.align		4
        /*0034*/ 	.byte	0x02, 0x4a
	.zero		1
	.zero		1


	//----- nvinfo : EIATTR_EXIT_INSTR_OFFSETS
	.align		4
        /*0038*/ 	.byte	0x04, 0x1c
        /*003a*/ 	.short	(.L_25 - .L_24)


	//   ....[0]....
.L_24:
        /*003c*/ 	.word	0x00000240


	//----- nvinfo : EIATTR_MAX_THREADS
	.align		4
.L_25:
        /*0040*/ 	.byte	0x04, 0x05
        /*0042*/ 	.short	(.L_27 - .L_26)
.L_26:
        /*0044*/ 	.word	0x0000000c
        /*0048*/ 	.word	0x00000001
        /*004c*/ 	.word	0x00000001


	//----- nvinfo : EIATTR_CBANK_PARAM_SIZE
	.align		4
.L_27:
        /*0050*/ 	.byte	0x03, 0x19
        /*0052*/ 	.short	0x0010


	//----- nvinfo : EIATTR_PARAM_CBANK
	.align		4
        /*0054*/ 	.byte	0x04, 0x0a
        /*0056*/ 	.short	(.L_29 - .L_28)
	.align		4
.L_28:
        /*0058*/ 	.word	index@(.nv.constant0.default_function_kernel)
        /*005c*/ 	.short	0x0380
        /*005e*/ 	.short	0x0010


	//----- nvinfo : EIATTR_SW_WAR
	.align		4
.L_29:
        /*0060*/ 	.byte	0x04, 0x36
        /*0062*/ 	.short	(.L_31 - .L_30)
.L_30:
        /*0064*/ 	.word	0x00000008
.L_31:


//--------------------- .nv.info.default_function_kernel_2 --------------------------
	.section	.nv.info.default_function_kernel_2,"",@"SHT_CUDA_INFO"
	.sectionflags	@""
	.align	4


	//----- nvinfo : EIATTR_CUDA_API_VERSION
	.align		4
        /*0000*/ 	.byte	0x04, 0x37
        /*0002*/ 	.short	(.L_33 - .L_32)
.L_32:
        /*0004*/ 	.word	0x00000082


	//----- nvinfo : EIATTR_KPARAM_INFO
	.align		4
.L_33:
        /*0008*/ 	.byte	0x04, 0x17
        /*000a*/ 	.short	(.L_35 - .L_34)
.L_34:
        /*000c*/ 	.word	0x00000000
        /*0010*/ 	.short	0x0003
        /*0012*/ 	.short	0x0018
        /*0014*/ 	.byte	0x00, 0xf5, 0x21, 0x00


	//----- nvinfo : EIATTR_KPARAM_INFO
	.align		4
.L_35:
        /*0018*/ 	.byte	0x04, 0x17
        /*001a*/ 	.short	(.L_37 - .L_36)
.L_36:
        /*001c*/ 	.word	0x00000000
        /*0020*/ 	.short	0x0002
        /*0022*/ 	.short	0x0010
        /*0024*/ 	.byte	0x00, 0xf5, 0x21, 0x00


	//----- nvinfo : EIATTR_KPARAM_INFO
	.align		4
.L_37:
        /*0028*/ 	.byte	0x04, 0x17
        /*002a*/ 	.short	(.L_39 - .L_38)
.L_38:
        /*002c*/ 	.word	0x00000000
        /*0030*/ 	.short	0x0001
        /*0032*/ 	.short	0x0008
        /*0034*/ 	.byte	0x00, 0xf5, 0x21, 0x00


	//----- nvinfo : EIATTR_KPARAM_INFO
	.align		4
.L_39:
        /*0038*/ 	.byte	0x04, 0x17
        /*003a*/ 	.short	(.L_41 - .L_40)
.L_40:
        /*003c*/ 	.word	0x00000000
        /*0040*/ 	.short	0x0000
        /*0042*/ 	.short	0x0000
        /*0044*/ 	.byte	0x00, 0xf5, 0x21, 0x00


	//----- nvinfo : EIATTR_SPARSE_MMA_MASK
	.align		4
.L_41:
        /*0048*/ 	.byte	0x03, 0x50
        /*004a*/ 	.short	0x0000


	//----- nvinfo : EIATTR_MAXREG_COUNT
	.align		4
        /*004c*/ 	.byte	0x03, 0x1b
        /*004e*/ 	.short	0x00ff


	//----- nvinfo : EIATTR_MERCURY_ISA_VERSION
	.align		4
        /*0050*/ 	.byte	0x03, 0x5f
        /*0052*/ 	.short	0x0101


	//----- nvinfo : EIATTR_VRC_CTA_INIT_COUNT
	.align		4
        /*0054*/ 	.byte	0x02, 0x4a
	.zero		1
	.zero		1


	//----- nvinfo : EIATTR_EXIT_INSTR_OFFSETS
	.align		4
        /*0058*/ 	.byte	0x04, 0x1c
        /*005a*/ 	.short	(.L_43 - .L_42)


	//   ....[0]....
.L_42:
        /*005c*/ 	.word	0x00000170


	//----- nvinfo : EIATTR_MAX_THREADS
	.align		4
.L_43:
        /*0060*/ 	.byte	0x04, 0x05
        /*0062*/ 	.short	(.L_45 - .L_44)
.L_44:
        /*0064*/ 	.word	0x00000012
        /*0068*/ 	.word	0x00000001
        /*006c*/ 	.word	0x00000001


	//----- nvinfo : EIATTR_CBANK_PARAM_SIZE
	.align		4
.L_45:
        /*0070*/ 	.byte	0x03, 0x19
        /*0072*/ 	.short	0x0020


	//----- nvinfo : EIATTR_PARAM_CBANK
	.align		4
        /*0074*/ 	.byte	0x04, 0x0a
        /*0076*/ 	.short	(.L_47 - .L_46)
	.align		4
.L_46:
        /*0078*/ 	.word	index@(.nv.constant0.default_function_kernel_2)
        /*007c*/ 	.short	0x0380
        /*007e*/ 	.short	0x0020


	//----- nvinfo : EIATTR_SW_WAR
	.align		4
.L_47:
        /*0080*/ 	.byte	0x04, 0x36
        /*0082*/ 	.short	(.L_49 - .L_48)
.L_48:
        /*0084*/ 	.word	0x00000008
.L_49:


//--------------------- .nv.info.default_function_kernel_1 --------------------------
	.section	.nv.info.default_function_kernel_1,"",@"SHT_CUDA_INFO"
	.sectionflags	@""
	.align	4


	//----- nvinfo : EIATTR_CUDA_API_VERSION
	.align		4
        /*0000*/ 	.byte	0x04, 0x37
        /*0002*/ 	.short	(.L_51 - .L_50)
.L_50:
        /*0004*/ 	.word	0x00000082


	//----- nvinfo : EIATTR_KPARAM_INFO
	.align		4
.L_51:
        /*0008*/ 	.byte	0x04, 0x17
        /*000a*/ 	.short	(.L_53 - .L_52)
.L_52:
        /*000c*/ 	.word	0x00000000
        /*0010*/ 	.short	0x0002
        /*0012*/ 	.short	0x0010
        /*0014*/ 	.byte	0x00, 0xf5, 0x21, 0x00


	//----- nvinfo : EIATTR_KPARAM_INFO
	.align		4
.L_53:
        /*0018*/ 	.byte	0x04, 0x17
        /*001a*/ 	.short	(.L_55 - .L_54)
.L_54:
        /*001c*/ 	.word	0x00000000
        /*0020*/ 	.short	0x0001
        /*0022*/ 	.short	0x0008
        /*0024*/ 	.byte	0x00, 0xf5, 0x21, 0x00


	//----- nvinfo : EIATTR_KPARAM_INFO
	.align		4
.L_55:
        /*0028*/ 	.byte	0x04, 0x17
        /*002a*/ 	.short	(.L_57 - .L_56)
.L_56:
        /*002c*/ 	.word	0x00000000
        /*0030*/ 	.short	0x0000
        /*0032*/ 	.short	0x0000
        /*0034*/ 	.byte	0x00, 0xf5, 0x21, 0x00


	//----- nvinfo : EIATTR_SPARSE_MMA_MASK
	.align		4
.L_57:
        /*0038*/ 	.byte	0x03, 0x50
        /*003a*/ 	.short	0x0000


	//----- nvinfo : EIATTR_MAXREG_COUNT
	.align		4
        /*003c*/ 	.byte	0x03, 0x1b
        /*003e*/ 	.short	0x00ff


	//----- nvinfo : EIATTR_MERCURY_ISA_VERSION
	.align		4
        /*0040*/ 	.byte	0x03, 0x5f
        /*0042*/ 	.short	0x0101


	//----- nvinfo : EIATTR_VRC_CTA_INIT_COUNT
	.align		4
        /*0044*/ 	.byte	0x02, 0x4a
	.zero		1
	.zero		1


	//----- nvinfo : EIATTR_EXIT_INSTR_OFFSETS
	.align		4
        /*0048*/ 	.byte	0x04, 0x1c
        /*004a*/ 	.short	(.L_59 - .L_58)


	//   ....[0]....
.L_58:
        /*004c*/ 	.word	0x000009c0


	//----- nvinfo : EIATTR_MAX_THREADS
	.align		4
.L_59:
        /*0050*/ 	.byte	0x04, 0x05
        /*0052*/ 	.short	(.L_61 - .L_60)
.L_60:
        /*0054*/ 	.word	0x0000000c
        /*0058*/ 	.word	0x00000001
        /*005c*/ 	.word	0x00000001


	//----- nvinfo : EIATTR_CBANK_PARAM_SIZE
	.align		4
.L_61:
        /*0060*/ 	.byte	0x03, 0x19
        /*0062*/ 	.short	0x0018


	//----- nvinfo : EIATTR_PARAM_CBANK
	.align		4
        /*0064*/ 	.byte	0x04, 0x0a
        /*0066*/ 	.short	(.L_63 - .L_62)
	.align		4
.L_62:
        /*0068*/ 	.word	index@(.nv.constant0.default_function_kernel_1)
        /*006c*/ 	.short	0x0380
        /*006e*/ 	.short	0x0018


	//----- nvinfo : EIATTR_SW_WAR
	.align		4
.L_63:
        /*0070*/ 	.byte	0x04, 0x36
        /*0072*/ 	.short	(.L_65 - .L_64)
.L_64:
        /*0074*/ 	.word	0x00000008
.L_65:


//--------------------- .nv.callgraph             --------------------------
	.section	.nv.callgraph,"",@"SHT_CUDA_CALLGRAPH"
	.align	4
	.sectionentsize	8
	.align		4
        /*0000*/ 	.word	0x00000000
	.align		4
        /*0004*/ 	.word	0xffffffff
	.align		4
        /*0008*/ 	.word	0x00000000
	.align		4
        /*000c*/ 	.word	0xfffffffe
	.align		4
        /*0010*/ 	.word	0x00000000
	.align		4
        /*0014*/ 	.word	0xfffffffd
	.align		4
        /*0018*/ 	.word	0x00000000
	.align		4
        /*001c*/ 	.word	0xfffffffc


//--------------------- .text.default_function_kernel --------------------------
	.section	.text.default_function_kernel,"ax",@progbits
	.align	128
        .global         default_function_kernel
        .type           default_function_kernel,@function
        .size           default_function_kernel,(.L_x_3 - default_function_kernel)
        .other          default_function_kernel,@"STO_CUDA_ENTRY STV_DEFAULT"
default_function_kernel:
.text.default_function_kernel:
[----:B------:R-:W-:Y:S01]  /*0000*/  LDC R1, c[0x0][0x37c] ;  /* 0x0000df00ff017b82 */ /* 0x000fe20000000800 */
[----:B------:R-:W0:Y:S07]  /*0010*/  S2R R23, SR_TID.X ;  /* 0x0000000000177919 */ /* 0x000e2e0000002100 */
[----:B------:R-:W1:Y:S01]  /*0020*/  LDC.64 R4, c[0x0][0x388] ;  /* 0x0000e200ff047b82 */ /* 0x000e620000000a00 */
[----:B------:R-:W2:Y:S01]  /*0030*/  LDCU.64 UR4, c[0x0][0x358] ;  /* 0x00006b00ff0477ac */ /* 0x000ea20008000a00 */
[----:B0-----:R-:W-:-:S04]  /*0040*/  IMAD R3, R23, 0x12, RZ ;  /* 0x0000001217037824 */ /* 0x001fc800078e02ff */
[----:B-1----:R-:W-:-:S05]  /*0050*/  IMAD.WIDE.U32 R4, R3, 0x4, R4 ;  /* 0x0000000403047825 */ /* 0x002fca00078e0004 */
[----:B--2---:R-:W2:Y:S04]  /*0060*/  LDG.E.CONSTANT R0, desc[UR4][R4.64] ;  /* 0x0000000404007981 */ /* 0x004ea8000c1e9900 */
[----:B------:R-:W2:Y:S04]  /*0070*/  LDG.E.CONSTANT R3, desc[UR4][R4.64+0x4] ;  /* 0x0000040404037981 */ /* 0x000ea8000c1e9900 */
[----:B------:R-:W3:Y:S04]  /*0080*/  LDG.E.CONSTANT R7, desc[UR4][R4.64+0x8] ;  /* 0x0000080404077981 */ /* 0x000ee8000c1e9900 */
[----:B------:R-:W3:Y:S04]  /*0090*/  LDG.E.CONSTANT R2, desc[UR4][R4.64+0xc] ;  /* 0x00000c0404027981 */ /* 0x000ee8000c1e9900 */
[----:B------:R-:W4:Y:S04]  /*00a0*/  LDG.E.CONSTANT R9, desc[UR4][R4.64+0x10] ;  /* 0x0000100404097981 */ /* 0x000f28000c1e9900 */
[----:B------:R-:W4:Y:S04]  /*00b0*/  LDG.E.CONSTANT R6, desc[UR4][R4.64+0x14] ;  /* 0x0000140404067981 */ /* 0x000f28000c1e9900 */
[----:B------:R-:W5:Y:S04]  /*00c0*/  LDG.E.CONSTANT R11, desc[UR4][R4.64+0x18] ;  /* 0x00001804040b7981 */ /* 0x000f68000c1e9900 */
        /* <DEDUP_REMOVED lines=10> */
[----:B------:R-:W5:Y:S01]  /*0170*/  LDG.E.CONSTANT R18, desc[UR4][R4.64+0x44] ;  /* 0x0000440404127981 */ /* 0x000f62000c1e9900 */
[----:B--2---:R-:W-:-:S04]  /*0180*/  FMNMX3 R0, R0, -3.40282306073709652508e+38, R3, !PT ;  /* 0xff7ffffd00007876 */ /* 0x004fc80007800003 */
[----:B---3--:R-:W-:Y:S02]  /*0190*/  FMNMX3 R0, R0, R7, R2, !PT ;  /* 0x0000000700007276 */ /* 0x008fe40007800002 */
[----:B------:R-:W0:Y:S02]  /*01a0*/  LDC.64 R2, c[0x0][0x380] ;  /* 0x0000e000ff027b82 */ /* 0x000e240000000a00 */
[----:B----4-:R-:W-:-:S04]  /*01b0*/  FMNMX3 R0, R0, R9, R6, !PT ;  /* 0x0000000900007276 */ /* 0x010fc80007800006 */
[----:B-----5:R-:W-:-:S04]  /*01c0*/  FMNMX3 R0, R0, R11, R8, !PT ;  /* 0x0000000b00007276 */ /* 0x020fc80007800008 */
[----:B------:R-:W-:Y:S01]  /*01d0*/  FMNMX3 R0, R0, R13, R10, !PT ;  /* 0x0000000d00007276 */ /* 0x000fe2000780000a */
[----:B0-----:R-:W-:-:S03]  /*01e0*/  IMAD.WIDE.U32 R2, R23, 0x4, R2 ;  /* 0x0000000417027825 */ /* 0x001fc600078e0002 */
[----:B------:R-:W-:-:S04]  /*01f0*/  FMNMX3 R0, R0, R15, R12, !PT ;  /* 0x0000000f00007276 */ /* 0x000fc8000780000c */
[----:B------:R-:W-:-:S04]  /*0200*/  FMNMX3 R0, R0, R17, R14, !PT ;  /* 0x0000001100007276 */ /* 0x000fc8000780000e */
[----:B------:R-:W-:-:S04]  /*0210*/  FMNMX3 R0, R0, R19, R16, !PT ;  /* 0x0000001300007276 */ /* 0x000fc80007800010 */
[----:B------:R-:W-:-:S05]  /*0220*/  FMNMX3 R21, R0, R21, R18, !PT ;  /* 0x0000001500157276 */ /* 0x000fca0007800012 */
[----:B------:R-:W-:Y:S01]  /*0230*/  STG.E desc[UR4][R2.64], R21 ;  /* 0x0000001502007986 */ /* 0x000fe2000c101904 */
[----:B------:R-:W-:Y:S05]  /*0240*/  EXIT ;  /* 0x000000000000794d */ /* 0x000fea0003800000 */
.L_x_0:
[----:B------:R-:W-:-:S00]  /*0250*/  BRA `(.L_x_0) ;  /* 0xfffffffc00fc7947 */ /* 0x000fc0000383ffff */
[----:B------:R-:W-:-:S00]  /*0260*/  NOP ;  /* 0x0000000000007918 */ /* 0x000fc00000000000 */
        /* <DEDUP_REMOVED lines=9> */
.L_x_3:


//--------------------- .text.default_function_kernel_2 --------------------------
	.section	.text.default_function_kernel_2,"ax",@progbits
	.align	128
        .global         default_function_kernel_2
        .type           default_function_kernel_2,@function
        .size           default_function_kernel_2,(.L_x_4 - default_function_kernel_2)
        .other          default_function_kernel_2,@"STO_CUDA_ENTRY STV_DEFAULT"
default_function_kernel_2:
.text.default_function_kernel_2:
[----:B------:R-:W-:Y:S01]  /*0000*/  LDC R1, c[0x0][0x37c] ;  /* 0x0000df00ff017b82 */ /* 0x000fe20000000800 */
[----:B------:R-:W0:Y:S07]  /*0010*/  S2R R9, SR_CTAID.X ;  /* 0x0000000000097919 */ /* 0x000e2e0000002500 */
[----:B------:R-:W0:Y:S01]  /*0020*/  LDC.64 R6, c[0x0][0x390] ;  /* 0x0000e400ff067b82 */ /* 0x000e220000000a00 */
[----:B------:R-:W1:Y:S01]  /*0030*/  LDCU.64 UR4, c[0x0][0x358] ;  /* 0x00006b00ff0477ac */ /* 0x000e620008000a00 */
[----:B------:R-:W2:Y:S06]  /*0040*/  S2R R0, SR_TID.X ;  /* 0x0000000000007919 */ /* 0x000eac0000002100 */
[----:B------:R-:W3:Y:S08]  /*0050*/  LDC.64 R4, c[0x0][0x380] ;  /* 0x0000e000ff047b82 */ /* 0x000ef00000000a00 */
[----:B------:R-:W4:Y:S01]  /*0060*/  LDC.64 R2, c[0x0][0x398] ;  /* 0x0000e600ff027b82 */ /* 0x000f220000000a00 */
[----:B0-----:R-:W-:-:S05]  /*0070*/  IMAD.WIDE.U32 R6, R9, 0x4, R6 ;  /* 0x0000000409067825 */ /* 0x001fca00078e0006 */
[----:B-1----:R0:W5:Y:S01]  /*0080*/  LDG.E.CONSTANT R10, desc[UR4][R6.64] ;  /* 0x00000004060a7981 */ /* 0x002162000c1e9900 */
[C---:B--2---:R-:W-:Y:S02]  /*0090*/  IMAD R11, R9.reuse, 0x12, R0 ;  /* 0x00000012090b7824 */ /* 0x044fe400078e0200 */
[----:B---3--:R-:W-:Y:S02]  /*00a0*/  IMAD.WIDE.U32 R4, R9, 0x4, R4 ;  /* 0x0000000409047825 */ /* 0x008fe400078e0004 */
[----:B------:R-:W0:Y:S02]  /*00b0*/  LDC.64 R8, c[0x0][0x388] ;  /* 0x0000e200ff087b82 */ /* 0x000e240000000a00 */
[C---:B----4-:R-:W-:Y:S02]  /*00c0*/  IMAD.WIDE.U32 R2, R11.reuse, 0x4, R2 ;  /* 0x000000040b027825 */ /* 0x050fe400078e0002 */
[----:B------:R-:W2:Y:S04]  /*00d0*/  LDG.E.CONSTANT R5, desc[UR4][R4.64] ;  /* 0x0000000404057981 */ /* 0x000ea8000c1e9900 */
[----:B------:R-:W2:Y:S01]  /*00e0*/  LDG.E.CONSTANT R2, desc[UR4][R2.64] ;  /* 0x0000000402027981 */ /* 0x000ea2000c1e9900 */
[----:B0-----:R-:W-:Y:S01]  /*00f0*/  IMAD.WIDE.U32 R6, R11, 0x4, R8 ;  /* 0x000000040b067825 */ /* 0x001fe200078e0008 */
[----:B-----5:R-:W-:-:S13]  /*0100*/  FSETP.GEU.AND P0, PT, |R10|, 1.175494350822287508e-38, PT ;  /* 0x008000000a00780b */ /* 0x020fda0003f0e200 */
[----:B------:R-:W-:Y:S01]  /*0110*/  @!P0 FMUL R10, R10, 16777216 ;  /* 0x4b8000000a0a8820 */ /* 0x000fe20000400000 */
[----:B--2---:R-:W-:-:S03]  /*0120*/  FADD R0, R2, -R5 ;  /* 0x8000000502007221 */ /* 0x004fc60000000000 */
[----:B------:R-:W0:Y:S02]  /*0130*/  MUFU.LG2 R13, R10 ;  /* 0x0000000a000d7308 */ /* 0x000e240000000c00 */
[----:B0-----:R-:W-:-:S04]  /*0140*/  @!P0 FADD R13, R13, -24 ;  /* 0xc1c000000d0d8421 */ /* 0x001fc80000000000 */
[----:B------:R-:W-:-:S05]  /*0150*/  FFMA R13, R13, -0.69314718246459960938, R0 ;  /* 0xbf3172180d0d7823 */ /* 0x000fca0000000000 */
[----:B------:R-:W-:Y:S01]  /*0160*/  STG.E desc[UR4][R6.64], R13 ;  /* 0x0000000d06007986 */ /* 0x000fe2000c101904 */
[----:B------:R-:W-:Y:S05]  /*0170*/  EXIT ;  /* 0x000000000000794d */ /* 0x000fea0003800000 */
.L_x_1:
        /* <DEDUP_REMOVED lines=16> */
.L_x_4:


//--------------------- .text.default_function_kernel_1 --------------------------
	.section	.text.default_function_kernel_1,"ax",@progbits
	.align	128
        .global         default_function_kernel_1
        .type           default_function_kernel_1,@function
        .size           default_function_kernel_1,(.L_x_5 - default_function_kernel_1)
        .other          default_function_kernel_1,@"STO_CUDA_ENTRY STV_DEFAULT"
default_function_kernel_1:
.text.default_function_kernel_1:
[----:B------:R-:W-:Y:S01]  /*0000*/  LDC R1, c[0x0][0x37c] ;  /* 0x0000df00ff017b82 */ /* 0x000fe20000000800 */
[----:B------:R-:W0:Y:S07]  /*0010*/  S2R R0, SR_TID.X ;  /* 0x0000000000007919 */ /* 0x000e2e0000002100 */
[----:B------:R-:W1:Y:S01]  /*0020*/  LDC.64 R2, c[0x0][0x380] ;  /* 0x0000e000ff027b82 */ /* 0x000e620000000a00 */
[----:B------:R-:W2:Y:S07]  /*0030*/  LDCU.64 UR4, c[0x0][0x358] ;  /* 0x00006b00ff0477ac */ /* 0x000eae0008000a00 */
[----:B------:R-:W3:Y:S01]  /*0040*/  LDC.64 R10, c[0x0][0x390] ;  /* 0x0000e400ff0a7b82 */ /* 0x000ee20000000a00 */
[----:B0-----:R-:W-:-:S02]  /*0050*/  IMAD R5, R0, 0x12, RZ ;  /* 0x0000001200057824 */ /* 0x001fc400078e02ff */
[----:B-1----:R-:W-:-:S04]  /*0060*/  IMAD.WIDE.U32 R2, R0, 0x4, R2 ;  /* 0x0000000400027825 */ /* 0x002fc800078e0002 */
[----:B---3--:R-:W-:Y:S02]  /*0070*/  IMAD.WIDE.U32 R10, R5, 0x4, R10 ;  /* 0x00000004050a7825 */ /* 0x008fe400078e000a */
[----:B--2---:R-:W2:Y:S04]  /*0080*/  LDG.E.CONSTANT R2, desc[UR4][R2.64] ;  /* 0x0000000402027981 */ /* 0x004ea8000c1e9900 */
[----:B------:R-:W2:Y:S04]  /*0090*/  LDG.E.CONSTANT R13, desc[UR4][R10.64] ;  /* 0x000000040a0d7981 */ /* 0x000ea8000c1e9900 */
[----:B------:R-:W3:Y:S04]  /*00a0*/  LDG.E.CONSTANT R15, desc[UR4][R10.64+0x4] ;  /* 0x000004040a0f7981 */ /* 0x000ee8000c1e9900 */
        /* <DEDUP_REMOVED lines=15> */
[----:B------:R0:W5:Y:S01]  /*01a0*/  LDG.E.CONSTANT R5, desc[UR4][R10.64+0x44] ;  /* 0x000044040a057981 */ /* 0x000162000c1e9900 */
[----:B--2---:R-:W-:-:S04]  /*01b0*/  FADD R13, -R2, R13 ;  /* 0x0000000d020d7221 */ /* 0x004fc80000000100 */
[----:B------:R-:W-:Y:S01]  /*01c0*/  FMUL R13, R13, 1.4426950216293334961 ;  /* 0x3fb8aa3b0d0d7820 */ /* 0x000fe20000400000 */
[C---:B---3--:R-:W-:Y:S01]  /*01d0*/  FADD R15, -R2.reuse, R15 ;  /* 0x0000000f020f7221 */ /* 0x048fe20000000100 */
[----:B----4-:R-:W-:-:S03]  /*01e0*/  FADD R17, -R2, R17 ;  /* 0x0000001102117221 */ /* 0x010fc60000000100 */
[----:B------:R-:W-:Y:S01]  /*01f0*/  FSETP.GEU.AND P4, PT, R13, -126, PT ;  /* 0xc2fc00000d00780b */ /* 0x000fe20003f8e000 */
[----:B------:R-:W-:Y:S01]  /*0200*/  FMUL R15, R15, 1.4426950216293334961 ;  /* 0x3fb8aa3b0f0f7820 */ /* 0x000fe20000400000 */
[----:B------:R-:W-:Y:S01]  /*0210*/  FMUL R17, R17, 1.4426950216293334961 ;  /* 0x3fb8aa3b11117820 */ /* 0x000fe20000400000 */
[----:B-----5:R-:W-:-:S03]  /*0220*/  FADD R19, -R2, R19 ;  /* 0x0000001302137221 */ /* 0x020fc60000000100 */
[----:B------:R-:W-:Y:S01]  /*0230*/  FSETP.GEU.AND P3, PT, R15, -126, PT ;  /* 0xc2fc00000f00780b */ /* 0x000fe20003f6e000 */
[C---:B------:R-:W-:Y:S01]  /*0240*/  FADD R21, -R2.reuse, R21 ;  /* 0x0000001502157221 */ /* 0x040fe20000000100 */
[----:B------:R-:W-:Y:S01]  /*0250*/  FMUL R19, R19, 1.4426950216293334961 ;  /* 0x3fb8aa3b13137820 */ /* 0x000fe20000400000 */
[----:B------:R-:W-:Y:S02]  /*0260*/  FSETP.GEU.AND P2, PT, R17, -126, PT ;  /* 0xc2fc00001100780b */ /* 0x000fe40003f4e000 */
[----:B------:R-:W-:Y:S01]  /*0270*/  FMUL R21, R21, 1.4426950216293334961 ;  /* 0x3fb8aa3b15157820 */ /* 0x000fe20000400000 */
[C---:B------:R-:W-:Y:S01]  /*0280*/  FADD R23, -R2.reuse, R23 ;  /* 0x0000001702177221 */ /* 0x040fe20000000100 */
[----:B------:R-:W-:Y:S01]  /*0290*/  @!P4 FMUL R13, R13, 0.5 ;  /* 0x3f0000000d0dc820 */ /* 0x000fe20000400000 */
[----:B------:R-:W-:Y:S01]  /*02a0*/  FSETP.GEU.AND P1, PT, R19, -126, PT ;  /* 0xc2fc00001300780b */ /* 0x000fe20003f2e000 */
[----:B------:R-:W-:Y:S01]  /*02b0*/  FADD R25, -R2, R25 ;  /* 0x0000001902197221 */ /* 0x000fe20000000100 */
[----:B------:R-:W-:Y:S01]  /*02c0*/  FMUL R23, R23, 1.4426950216293334961 ;  /* 0x3fb8aa3b17177820 */ /* 0x000fe20000400000 */
[----:B------:R-:W-:-:S02]  /*02d0*/  FSETP.GEU.AND P0, PT, R21, -126, PT ;  /* 0xc2fc00001500780b */ /* 0x000fc40003f0e000 */
[----:B------:R-:W1:Y:S01]  /*02e0*/  MUFU.EX2 R13, R13 ;  /* 0x0000000d000d7308 */ /* 0x000e620000000800 */
[----:B------:R-:W-:Y:S01]  /*02f0*/  @!P3 FMUL R15, R15, 0.5 ;  /* 0x3f0000000f0fb820 */ /* 0x000fe20000400000 */
[----:B------:R-:W-:Y:S01]  /*0300*/  FMUL R25, R25, 1.4426950216293334961 ;  /* 0x3fb8aa3b19197820 */ /* 0x000fe20000400000 */
[----:B------:R-:W-:Y:S01]  /*0310*/  @!P2 FMUL R17, R17, 0.5 ;  /* 0x3f0000001111a820 */ /* 0x000fe20000400000 */
[C---:B------:R-:W-:Y:S01]  /*0320*/  FADD R27, -R2.reuse, R27 ;  /* 0x0000001b021b7221 */ /* 0x040fe20000000100 */
[----:B------:R-:W-:Y:S01]  /*0330*/  FSETP.GEU.AND P6, PT, R23, -126, PT ;  /* 0xc2fc00001700780b */ /* 0x000fe20003fce000 */
[C---:B------:R-:W-:Y:S01]  /*0340*/  FADD R29, -R2.reuse, R29 ;  /* 0x0000001d021d7221 */ /* 0x040fe20000000100 */
[----:B------:R-:W-:Y:S01]  /*0350*/  FSETP.GEU.AND P5, PT, R25, -126, PT ;  /* 0xc2fc00001900780b */ /* 0x000fe20003fae000 */
[----:B------:R-:W2:Y:S01]  /*0360*/  MUFU.EX2 R4, R15 ;  /* 0x0000000f00047308 */ /* 0x000ea20000000800 */
[----:B------:R-:W-:Y:S01]  /*0370*/  @!P1 FMUL R19, R19, 0.5 ;  /* 0x3f00000013139820 */ /* 0x000fe20000400000 */
[----:B------:R-:W-:Y:S01]  /*0380*/  FMUL R27, R27, 1.4426950216293334961 ;  /* 0x3fb8aa3b1b1b7820 */ /* 0x000fe20000400000 */
[----:B------:R-:W-:Y:S01]  /*0390*/  FMUL R29, R29, 1.4426950216293334961 ;  /* 0x3fb8aa3b1d1d7820 */ /* 0x000fe20000400000 */
[C---:B------:R-:W-:Y:S01]  /*03a0*/  FADD R31, -R2.reuse, R31 ;  /* 0x0000001f021f7221 */ /* 0x040fe20000000100 */
[----:B------:R-:W-:Y:S01]  /*03b0*/  @!P0 FMUL R21, R21, 0.5 ;  /* 0x3f00000015158820 */ /* 0x000fe20000400000 */
[----:B------:R-:W-:-:S02]  /*03c0*/  FADD R33, -R2, R33 ;  /* 0x0000002102217221 */ /* 0x000fc40000000100 */
[----:B------:R-:W3:Y:S01]  /*03d0*/  MUFU.EX2 R6, R17 ;  /* 0x0000001100067308 */ /* 0x000ee20000000800 */
[----:B-1----:R-:W-:Y:S01]  /*03e0*/  @!P4 FMUL R13, R13, R13 ;  /* 0x0000000d0d0dc220 */ /* 0x002fe20000400000 */
[----:B------:R-:W-:Y:S01]  /*03f0*/  FSETP.GEU.AND P4, PT, R27, -126, PT ;  /* 0xc2fc00001b00780b */ /* 0x000fe20003f8e000 */
[----:B------:R-:W-:Y:S01]  /*0400*/  FMUL R31, R31, 1.4426950216293334961 ;  /* 0x3fb8aa3b1f1f7820 */ /* 0x000fe20000400000 */
[----:B------:R-:W-:Y:S01]  /*0410*/  @!P6 FMUL R23, R23, 0.5 ;  /* 0x3f0000001717e820 */ /* 0x000fe20000400000 */
[----:B------:R-:W-:Y:S01]  /*0420*/  FMUL R33, R33, 1.4426950216293334961 ;  /* 0x3fb8aa3b21217820 */ /* 0x000fe20000400000 */
[----:B------:R-:W-:Y:S01]  /*0430*/  @!P5 FMUL R25, R25, 0.5 ;  /* 0x3f0000001919d820 */ /* 0x000fe20000400000 */
[----:B------:R-:W-:Y:S01]  /*0440*/  FADD R35, -R2, R35 ;  /* 0x0000002302237221 */ /* 0x000fe20000000100 */
[----:B------:R-:W1:Y:S01]  /*0450*/  MUFU.EX2 R8, R19 ;  /* 0x0000001300087308 */ /* 0x000e620000000800 */
[----:B--2---:R-:W-:Y:S01]  /*0460*/  @!P3 FMUL R4, R4, R4 ;  /* 0x000000040404b220 */ /* 0x004fe20000400000 */
[----:B------:R-:W-:Y:S01]  /*0470*/  FSETP.GEU.AND P3, PT, R29, -126, PT ;  /* 0xc2fc00001d00780b */ /* 0x000fe20003f6e000 */
[----:B------:R-:W-:Y:S01]  /*0480*/  FADD R13, RZ, R13 ;  /* 0x0000000dff0d7221 */ /* 0x000fe20000000000 */
[----:B------:R-:W-:Y:S01]  /*0490*/  FMUL R35, R35, 1.4426950216293334961 ;  /* 0x3fb8aa3b23237820 */ /* 0x000fe20000400000 */
[C---:B------:R-:W-:Y:S01]  /*04a0*/  FADD R37, -R2.reuse, R37 ;  /* 0x0000002502257221 */ /* 0x040fe20000000100 */
[----:B------:R-:W-:Y:S01]  /*04b0*/  FADD R39, -R2, R39 ;  /* 0x0000002702277221 */ /* 0x000fe20000000100 */
[----:B------:R-:W-:Y:S01]  /*04c0*/  @!P4 FMUL R27, R27, 0.5 ;  /* 0x3f0000001b1bc820 */ /* 0x000fe20000400000 */
[----:B0-----:R-:W0:Y:S01]  /*04d0*/  MUFU.EX2 R10, R21 ;  /* 0x00000015000a7308 */ /* 0x001e220000000800 */
[----:B---3--:R-:W-:Y:S01]  /*04e0*/  @!P2 FMUL R6, R6, R6 ;  /* 0x000000060606a220 */ /* 0x008fe20000400000 */
[----:B------:R-:W-:Y:S01]  /*04f0*/  FSETP.GEU.AND P2, PT, R31, -126, PT ;  /* 0xc2fc00001f00780b */ /* 0x000fe20003f4e000 */
[----:B------:R-:W-:Y:S01]  /*0500*/  FADD R13, R13, R4 ;  /* 0x000000040d0d7221 */ /* 0x000fe20000000000 */
[----:B------:R-:W-:Y:S01]  /*0510*/  FMUL R37, R37, 1.4426950216293334961 ;  /* 0x3fb8aa3b25257820 */ /* 0x000fe20000400000 */
[----:B------:R-:W-:Y:S01]  /*0520*/  FMUL R39, R39, 1.4426950216293334961 ;  /* 0x3fb8aa3b27277820 */ /* 0x000fe20000400000 */
[----:B------:R-:W-:Y:S01]  /*0530*/  FADD R9, -R2, R9 ;  /* 0x0000000902097221 */ /* 0x000fe20000000100 */
[----:B------:R-:W-:Y:S01]  /*0540*/  @!P3 FMUL R29, R29, 0.5 ;  /* 0x3f0000001d1db820 */ /* 0x000fe20000400000 */
[----:B------:R-:W2:Y:S01]  /*0550*/  MUFU.EX2 R12, R23 ;  /* 0x00000017000c7308 */ /* 0x000ea20000000800 */
[----:B-1----:R-:W-:Y:S01]  /*0560*/  @!P1 FMUL R8, R8, R8 ;  /* 0x0000000808089220 */ /* 0x002fe20000400000 */
[----:B------:R-:W-:Y:S01]  /*0570*/  FSETP.GEU.AND P1, PT, R33, -126, PT ;  /* 0xc2fc00002100780b */ /* 0x000fe20003f2e000 */
[----:B------:R-:W-:Y:S01]  /*0580*/  FADD R13, R13, R6 ;  /* 0x000000060d0d7221 */ /* 0x000fe20000000000 */
[C---:B------:R-:W-:Y:S01]  /*0590*/  FADD R7, -R2.reuse, R7 ;  /* 0x0000000702077221 */ /* 0x040fe20000000100 */
[----:B------:R-:W-:Y:S01]  /*05a0*/  FMUL R9, R9, 1.4426950216293334961 ;  /* 0x3fb8aa3b09097820 */ /* 0x000fe20000400000 */
[----:B------:R-:W-:Y:S01]  /*05b0*/  FADD R3, -R2, R3 ;  /* 0x0000000302037221 */ /* 0x000fe20000000100 */
[----:B------:R-:W-:Y:S01]  /*05c0*/  @!P2 FMUL R31, R31, 0.5 ;  /* 0x3f0000001f1fa820 */ /* 0x000fe20000400000 */
[----:B------:R-:W1:Y:S01]  /*05d0*/  MUFU.EX2 R14, R25 ;  /* 0x00000019000e7308 */ /* 0x000e620000000800 */
[----:B0-----:R-:W-:Y:S01]  /*05e0*/  @!P0 FMUL R10, R10, R10 ;  /* 0x0000000a0a0a8220 */ /* 0x001fe20000400000 */
[----:B------:R-:W-:Y:S01]  /*05f0*/  FSETP.GEU.AND P0, PT, R35, -126, PT ;  /* 0xc2fc00002300780b */ /* 0x000fe20003f0e000 */
[----:B------:R-:W-:Y:S01]  /*0600*/  FADD R13, R13, R8 ;  /* 0x000000080d0d7221 */ /* 0x000fe20000000000 */
[----:B------:R-:W-:Y:S01]  /*0610*/  FMUL R7, R7, 1.4426950216293334961 ;  /* 0x3fb8aa3b07077820 */ /* 0x000fe20000400000 */
[----:B------:R-:W-:Y:S01]  /*0620*/  FMUL R11, R3, 1.4426950216293334961 ;  /* 0x3fb8aa3b030b7820 */ /* 0x000fe20000400000 */
[----:B------:R-:W-:Y:S01]  /*0630*/  FADD R5, -R2, R5 ;  /* 0x0000000502057221 */ /* 0x000fe20000000100 */
[----:B------:R-:W-:Y:S01]  /*0640*/  @!P1 FMUL R33, R33, 0.5 ;  /* 0x3f00000021219820 */ /* 0x000fe20000400000 */
[----:B------:R-:W0:Y:S01]  /*0650*/  MUFU.EX2 R16, R27 ;  /* 0x0000001b00107308 */ /* 0x000e220000000800 */
[----:B--2---:R-:W-:Y:S01]  /*0660*/  @!P6 FMUL R12, R12, R12 ;  /* 0x0000000c0c0ce220 */ /* 0x004fe20000400000 */
[----:B------:R-:W-:Y:S01]  /*0670*/  FSETP.GEU.AND P6, PT, R37, -126, PT ;  /* 0xc2fc00002500780b */ /* 0x000fe20003fce000 */
[----:B------:R-:W-:Y:S01]  /*0680*/  FADD R13, R13, R10 ;  /* 0x0000000a0d0d7221 */ /* 0x000fe20000000000 */
[----:B------:R-:W-:Y:S01]  /*0690*/  FMUL R5, R5, 1.4426950216293334961 ;  /* 0x3fb8aa3b05057820 */ /* 0x000fe20000400000 */
[----:B------:R-:W2:Y:S02]  /*06a0*/  LDC.64 R2, c[0x0][0x388] ;  /* 0x0000e200ff027b82 */ /* 0x000ea40000000a00 */
[----:B------:R-:W-:Y:S01]  /*06b0*/  @!P0 FMUL R35, R35, 0.5 ;  /* 0x3f00000023238820 */ /* 0x000fe20000400000 */
[----:B------:R-:W3:Y:S01]  /*06c0*/  MUFU.EX2 R18, R29 ;  /* 0x0000001d00127308 */ /* 0x000ee20000000800 */
[----:B-1----:R-:W-:Y:S01]  /*06d0*/  @!P5 FMUL R14, R14, R14 ;  /* 0x0000000e0e0ed220 */ /* 0x002fe20000400000 */
[----:B------:R-:W-:Y:S01]  /*06e0*/  FSETP.GEU.AND P5, PT, R39, -126, PT ;  /* 0xc2fc00002700780b */ /* 0x000fe20003fae000 */
[----:B------:R-:W-:-:S04]  /*06f0*/  FADD R13, R13, R12 ;  /* 0x0000000c0d0d7221 */ /* 0x000fc80000000000 */
[----:B------:R-:W-:Y:S01]  /*0700*/  @!P6 FMUL R37, R37, 0.5 ;  /* 0x3f0000002525e820 */ /* 0x000fe20000400000 */
[----:B------:R-:W1:Y:S01]  /*0710*/  MUFU.EX2 R4, R31 ;  /* 0x0000001f00047308 */ /* 0x000e620000000800 */
[----:B0-----:R-:W-:Y:S01]  /*0720*/  @!P4 FMUL R16, R16, R16 ;  /* 0x000000101010c220 */ /* 0x001fe20000400000 */
[----:B------:R-:W-:Y:S01]  /*0730*/  FSETP.GEU.AND P4, PT, R9, -126, PT ;  /* 0xc2fc00000900780b */ /* 0x000fe20003f8e000 */
[----:B------:R-:W-:-:S04]  /*0740*/  FADD R13, R13, R14 ;  /* 0x0000000e0d0d7221 */ /* 0x000fc80000000000 */
[----:B------:R-:W-:Y:S01]  /*0750*/  @!P5 FMUL R39, R39, 0.5 ;  /* 0x3f0000002727d820 */ /* 0x000fe20000400000 */
[----:B------:R-:W0:Y:S01]  /*0760*/  MUFU.EX2 R6, R33 ;  /* 0x0000002100067308 */ /* 0x000e220000000800 */
[----:B---3--:R-:W-:Y:S01]  /*0770*/  @!P3 FMUL R18, R18, R18 ;  /* 0x000000121212b220 */ /* 0x008fe20000400000 */
[----:B------:R-:W-:Y:S01]  /*0780*/  FSETP.GEU.AND P3, PT, R7, -126, PT ;  /* 0xc2fc00000700780b */ /* 0x000fe20003f6e000 */
[----:B------:R-:W-:Y:S01]  /*0790*/  FADD R13, R13, R16 ;  /* 0x000000100d0d7221 */ /* 0x000fe20000000000 */
[----:B--2---:R-:W-:-:S04]  /*07a0*/  IMAD.WIDE.U32 R2, R0, 0x4, R2 ;  /* 0x0000000400027825 */ /* 0x004fc800078e0002 */
[----:B------:R-:W-:Y:S01]  /*07b0*/  @!P4 FMUL R9, R9, 0.5 ;  /* 0x3f0000000909c820 */ /* 0x000fe20000400000 */
[----:B------:R-:W2:Y:S01]  /*07c0*/  MUFU.EX2 R8, R35 ;  /* 0x0000002300087308 */ /* 0x000ea20000000800 */
[----:B-1----:R-:W-:Y:S01]  /*07d0*/  @!P2 FMUL R4, R4, R4 ;  /* 0x000000040404a220 */ /* 0x002fe20000400000 */
[----:B------:R-:W-:Y:S01]  /*07e0*/  FSETP.GEU.AND P2, PT, R11, -126, PT ;  /* 0xc2fc00000b00780b */ /* 0x000fe20003f4e000 */
[----:B------:R-:W-:-:S03]  /*07f0*/  FADD R13, R13, R18 ;  /* 0x000000120d0d7221 */ /* 0x000fc60000000000 */
[----:B------:R-:W-:Y:S02]  /*0800*/  @!P3 FMUL R7, R7, 0.5 ;  /* 0x3f0000000707b820 */ /* 0x000fe40000400000 */
[----:B------:R-:W1:Y:S01]  /*0810*/  MUFU.EX2 R10, R37 ;  /* 0x00000025000a7308 */ /* 0x000e620000000800 */
[----:B0-----:R-:W-:Y:S01]  /*0820*/  @!P1 FMUL R6, R6, R6 ;  /* 0x0000000606069220 */ /* 0x001fe20000400000 */
[----:B------:R-:W-:Y:S01]  /*0830*/  FSETP.GEU.AND P1, PT, R5, -126, PT ;  /* 0xc2fc00000500780b */ /* 0x000fe20003f2e000 */
[----:B------:R-:W-:-:S04]  /*0840*/  FADD R13, R13, R4 ;  /* 0x000000040d0d7221 */ /* 0x000fc80000000000 */
[----:B------:R-:W-:Y:S01]  /*0850*/  @!P2 FMUL R11, R11, 0.5 ;  /* 0x3f0000000b0ba820 */ /* 0x000fe20000400000 */
[----:B------:R-:W0:Y:S01]  /*0860*/  MUFU.EX2 R12, R39 ;  /* 0x00000027000c7308 */ /* 0x000e220000000800 */
[----:B------:R-:W-:Y:S01]  /*0870*/  FADD R13, R13, R6 ;  /* 0x000000060d0d7221 */ /* 0x000fe20000000000 */
[----:B--2---:R-:W-:-:S04]  /*0880*/  @!P0 FMUL R8, R8, R8 ;  /* 0x0000000808088220 */ /* 0x004fc80000400000 */
[----:B------:R-:W-:Y:S01]  /*0890*/  FADD R13, R13, R8 ;  /* 0x000000080d0d7221 */ /* 0x000fe20000000000 */
[----:B------:R-:W-:Y:S01]  /*08a0*/  @!P1 FMUL R5, R5, 0.5 ;  /* 0x3f00000005059820 */ /* 0x000fe20000400000 */
[----:B------:R-:W2:Y:S01]  /*08b0*/  MUFU.EX2 R14, R9 ;  /* 0x00000009000e7308 */ /* 0x000ea20000000800 */
[----:B-1----:R-:W-:-:S04]  /*08c0*/  @!P6 FMUL R10, R10, R10 ;  /* 0x0000000a0a0ae220 */ /* 0x002fc80000400000 */
[----:B------:R-:W-:-:S03]  /*08d0*/  FADD R13, R13, R10 ;  /* 0x0000000a0d0d7221 */ /* 0x000fc60000000000 */
[----:B------:R-:W1:Y:S01]  /*08e0*/  MUFU.EX2 R4, R7 ;  /* 0x0000000700047308 */ /* 0x000e620000000800 */
[----:B0-----:R-:W-:-:S04]  /*08f0*/  @!P5 FMUL R12, R12, R12 ;  /* 0x0000000c0c0cd220 */ /* 0x001fc80000400000 */
[----:B------:R-:W-:-:S03]  /*0900*/  FADD R13, R13, R12 ;  /* 0x0000000c0d0d7221 */ /* 0x000fc60000000000 */
[----:B------:R-:W0:Y:S01]  /*0910*/  MUFU.EX2 R6, R11 ;  /* 0x0000000b00067308 */ /* 0x000e220000000800 */
[----:B--2---:R-:W-:-:S04]  /*0920*/  @!P4 FMUL R14, R14, R14 ;  /* 0x0000000e0e0ec220 */ /* 0x004fc80000400000 */
[----:B------:R-:W-:-:S03]  /*0930*/  FADD R13, R13, R14 ;  /* 0x0000000e0d0d7221 */ /* 0x000fc60000000000 */
[----:B------:R-:W2:Y:S01]  /*0940*/  MUFU.EX2 R8, R5 ;  /* 0x0000000500087308 */ /* 0x000ea20000000800 */
[----:B-1----:R-:W-:-:S04]  /*0950*/  @!P3 FMUL R4, R4, R4 ;  /* 0x000000040404b220 */ /* 0x002fc80000400000 */
[----:B------:R-:W-:Y:S01]  /*0960*/  FADD R13, R13, R4 ;  /* 0x000000040d0d7221 */ /* 0x000fe20000000000 */
[----:B0-----:R-:W-:-:S04]  /*0970*/  @!P2 FMUL R6, R6, R6 ;  /* 0x000000060606a220 */ /* 0x001fc80000400000 */
[----:B------:R-:W-:Y:S01]  /*0980*/  FADD R13, R13, R6 ;  /* 0x000000060d0d7221 */ /* 0x000fe20000000000 */
[----:B--2---:R-:W-:-:S04]  /*0990*/  @!P1 FMUL R8, R8, R8 ;  /* 0x0000000808089220 */ /* 0x004fc80000400000 */
[----:B------:R-:W-:-:S05]  /*09a0*/  FADD R13, R13, R8 ;  /* 0x000000080d0d7221 */ /* 0x000fca0000000000 */
[----:B------:R-:W-:Y:S01]  /*09b0*/  STG.E desc[UR4][R2.64], R13 ;  /* 0x0000000d02007986 */ /* 0x000fe2000c101904 */
[----:B------:R-:W-:Y:S05]  /*09c0*/  EXIT ;  /* 0x000000000000794d */ /* 0x000fea0003800000 */
.L_x_2:
        /* <DEDUP_REMOVED lines=11> */
.L_x_5:


//--------------------- .nv.shared.reserved.0     --------------------------
	.section	.nv.shared.reserved.0,"aw",@nobits
	.weak		__nv_reservedSMEM_offset_0_alias
	.size		__nv_reservedSMEM_offset_0_alias, 0, 64
	.other		__nv_reservedSMEM_offset_0_alias,@"STO_CUDA_RESERVED_SHARED STV_DEFAULT"
__nv_reservedSMEM_offset_0_alias:
	.zero		0
	.zero		64


//--------------------- .nv.constant0.default_function_kernel --------------------------
	.section	.nv.constant0.default_function_kernel,"a",@progbits
	.sectionflags	@""
	.align	4
.nv.constant0.default_function_kernel:
	.zero		912


//--------------------- .nv.constant0.default_function_kernel_2 --------------------------
	.section	.nv.constant0.default_function_kernel_2,"a",@progbits
	.sectionflags	@""
	.align	4
.nv.constant0.default_function_kernel_2:
	.zero		928


//--------------------- .nv.constant0.default_function_kernel_1 --------------------------
	.section	.nv.constant0.default_function_kernel_1,"a",@progbits
	.sectionflags	@""
	.align	4
.nv.constant0.default_function_kernel_1:
	.zero		920


//--------------------- SYMBOLS --------------------------

	.type		.nv.reservedSmem.offset0,@object
	.size		.nv.reservedSmem.offset0,0x4
